	.headerflags	@"EF_CUDA_TEXMODE_UNIFIED EF_CUDA_64BIT_ADDRESS EF_CUDA_ACCELERATORS EF_CUDA_SM90 EF_CUDA_VIRTUAL_SM(EF_CUDA_SM90)"
	.elftype	@"ET_EXEC"


//--------------------- .nv.info                  --------------------------
	.section	.nv.info,"",@"SHT_CUDA_INFO"
	.align	4


	//----- nvinfo : EIATTR_REGCOUNT
	.align		4
        /*0000*/ 	.byte	0x04, 0x2f
        /*0002*/ 	.short	(.L_1 - .L_0)
	.align		4
.L_0:
        /*0004*/ 	.word	index@(triton_poi_fused_cat_8)
        /*0008*/ 	.word	0x0000001c


	//----- nvinfo : EIATTR_MIN_STACK_SIZE
	.align		4
.L_1:
        /*000c*/ 	.byte	0x04, 0x12
        /*000e*/ 	.short	(.L_3 - .L_2)
	.align		4
.L_2:
        /*0010*/ 	.word	index@(triton_poi_fused_cat_8)
        /*0014*/ 	.word	0x00000000


	//----- nvinfo : EIATTR_FRAME_SIZE
	.align		4
.L_3:
        /*0018*/ 	.byte	0x04, 0x11
        /*001a*/ 	.short	(.L_5 - .L_4)
	.align		4
.L_4:
        /*001c*/ 	.word	index@(triton_poi_fused_cat_8)
        /*0020*/ 	.word	0x00000000


	//----- nvinfo : EIATTR_MIN_STACK_SIZE
	.align		4
.L_5:
        /*0024*/ 	.byte	0x04, 0x12
        /*0026*/ 	.short	(.L_7 - .L_6)
	.align		4
.L_6:
        /*0028*/ 	.word	index@(triton_poi_fused_cat_8)
        /*002c*/ 	.word	0x00000000
.L_7:


//--------------------- .nv.info.triton_poi_fused_cat_8 --------------------------
	.section	.nv.info.triton_poi_fused_cat_8,"",@"SHT_CUDA_INFO"
	.sectionflags	@""
	.align	4


	//----- nvinfo : EIATTR_CUDA_API_VERSION
	.align		4
        /*0000*/ 	.byte	0x04, 0x37
        /*0002*/ 	.short	(.L_9 - .L_8)
.L_8:
        /*0004*/ 	.word	0x0000007c


	//----- nvinfo : EIATTR_KPARAM_INFO
	.align		4
.L_9:
        /*0008*/ 	.byte	0x04, 0x17
        /*000a*/ 	.short	(.L_11 - .L_10)
.L_10:
        /*000c*/ 	.word	0x00000000
        /*0010*/ 	.short	0x0003
        /*0012*/ 	.short	0x0018
        /*0014*/ 	.byte	0x00, 0xf0, 0x11, 0x00


	//----- nvinfo : EIATTR_KPARAM_INFO
	.align		4
.L_11:
        /*0018*/ 	.byte	0x04, 0x17
        /*001a*/ 	.short	(.L_13 - .L_12)
.L_12:
        /*001c*/ 	.word	0x00000000
        /*0020*/ 	.short	0x0002
        /*0022*/ 	.short	0x0010
        /*0024*/ 	.byte	0x00, 0xf4, 0x21, 0x00


	//----- nvinfo : EIATTR_KPARAM_INFO
	.align		4
.L_13:
        /*0028*/ 	.byte	0x04, 0x17
        /*002a*/ 	.short	(.L_15 - .L_14)
.L_14:
        /*002c*/ 	.word	0x00000000
        /*0030*/ 	.short	0x0001
        /*0032*/ 	.short	0x0008
        /*0034*/ 	.byte	0x00, 0xf4, 0x21, 0x00


	//----- nvinfo : EIATTR_KPARAM_INFO
	.align		4
.L_15:
        /*0038*/ 	.byte	0x04, 0x17
        /*003a*/ 	.short	(.L_17 - .L_16)
.L_16:
        /*003c*/ 	.word	0x00000000
        /*0040*/ 	.short	0x0000
        /*0042*/ 	.short	0x0000
        /*0044*/ 	.byte	0x00, 0xf4, 0x21, 0x00


	//----- nvinfo : EIATTR_SPARSE_MMA_MASK
	.align		4
.L_17:
        /*0048*/ 	.byte	0x03, 0x50
        /*004a*/ 	.short	0x0000


	//----- nvinfo : EIATTR_MAXREG_COUNT
	.align		4
        /*004c*/ 	.byte	0x03, 0x1b
        /*004e*/ 	.short	0x00ff


	//----- nvinfo : EIATTR_EXIT_INSTR_OFFSETS
	.align		4
        /*0050*/ 	.byte	0x04, 0x1c
        /*0052*/ 	.short	(.L_19 - .L_18)


	//   ....[0]....
.L_18:
        /*0054*/ 	.word	0x00000630


	//   ....[1]....
        /*0058*/ 	.word	0x00000650


	//----- nvinfo : EIATTR_REQNTID
	.align		4
.L_19:
        /*005c*/ 	.byte	0x04, 0x10
        /*005e*/ 	.short	(.L_21 - .L_20)
.L_20:
        /*0060*/ 	.word	0x00000080
        /*0064*/ 	.word	0x00000001
        /*0068*/ 	.word	0x00000001


	//----- nvinfo : EIATTR_CBANK_PARAM_SIZE
	.align		4
.L_21:
        /*006c*/ 	.byte	0x03, 0x19
        /*006e*/ 	.short	0x001c


	//----- nvinfo : EIATTR_PARAM_CBANK
	.align		4
        /*0070*/ 	.byte	0x04, 0x0a
        /*0072*/ 	.short	(.L_23 - .L_22)
	.align		4
.L_22:
        /*0074*/ 	.word	index@(.nv.constant0.triton_poi_fused_cat_8)
        /*0078*/ 	.short	0x0210
        /*007a*/ 	.short	0x001c


	//----- nvinfo : EIATTR_SW_WAR
	.align		4
.L_23:
        /*007c*/ 	.byte	0x04, 0x36
        /*007e*/ 	.short	(.L_25 - .L_24)
.L_24:
        /*0080*/ 	.word	0x00000008
.L_25:


//--------------------- .nv.callgraph             --------------------------
	.section	.nv.callgraph,"",@"SHT_CUDA_CALLGRAPH"
	.align	4
	.sectionentsize	8
	.align		4
        /*0000*/ 	.word	0x00000000
	.align		4
        /*0004*/ 	.word	0xffffffff
	.align		4
        /*0008*/ 	.word	0x00000000
	.align		4
        /*000c*/ 	.word	0xfffffffe
	.align		4
        /*0010*/ 	.word	0x00000000
	.align		4
        /*0014*/ 	.word	0xfffffffd
	.align		4
        /*0018*/ 	.word	0x00000000
	.align		4
        /*001c*/ 	.word	0xfffffffc


//--------------------- .text.triton_poi_fused_cat_8 --------------------------
	.section	.text.triton_poi_fused_cat_8,"ax",@progbits
	.align	128
        .global         triton_poi_fused_cat_8
        .type           triton_poi_fused_cat_8,@function
        .size           triton_poi_fused_cat_8,(.L_x_1 - triton_poi_fused_cat_8)
        .other          triton_poi_fused_cat_8,@"STO_CUDA_ENTRY STV_DEFAULT"
triton_poi_fused_cat_8:
.text.triton_poi_fused_cat_8:
[----:B------:R-:W0:Y:S02]  /*0000*/  LDC R1, c[0x0][0x28] ;  /* 0x00000a00ff017b82 */ /* 0x000e240000000800 */
[----:B------:R-:W1:Y:S01]  /*0010*/  S2R R0, SR_TID.X ;  /* 0x0000000000007919 */ /* 0x000e620000002100 */
[----:B------:R-:W-:Y:S01]  /*0020*/  ULDC.64 UR4, c[0x0][0x208] ;  /* 0x0000820000047ab9 */ /* 0x000fe20000000a00 */
[----:B------:R-:W-:Y:S01]  /*0030*/  ULDC.64 UR6, c[0x0][0x218] ;  /* 0x0000860000067ab9 */ /* 0x000fe20000000a00 */
[----:B------:R-:W2:Y:S01]  /*0040*/  S2R R11, SR_CTAID.X ;  /* 0x00000000000b7919 */ /* 0x000ea20000002500 */
[----:B-1----:R-:W-:-:S05]  /*0050*/  IMAD.SHL.U32 R0, R0, 0x4, RZ ;  /* 0x0000000400007824 */ /* 0x002fca00078e00ff */
[----:B------:R-:W-:-:S05]  /*0060*/  LOP3.LUT R0, R0, 0x1fc, RZ, 0xc0, !PT ;  /* 0x000001fc00007812 */ /* 0x000fca00078ec0ff */
[----:B--2---:R-:W-:-:S04]  /*0070*/  IMAD R0, R11, 0x400, R0 ;  /* 0x000004000b007824 */ /* 0x004fc800078e0200 */
[----:B------:R-:W-:Y:S01]  /*0080*/  IMAD.HI R6, R0, 0x13187759, RZ ;  /* 0x1318775900067827 */ /* 0x000fe200078e02ff */
[----:B------:R-:W-:-:S04]  /*0090*/  SHF.R.S32.HI R3, RZ, 0x1f, R0 ;  /* 0x0000001fff037819 */ /* 0x000fc80000011400 */
[----:B------:R-:W-:Y:S02]  /*00a0*/  LEA.HI R10, R3, R0, RZ, 0x6 ;  /* 0x00000000030a7211 */ /* 0x000fe400078f30ff */
[----:B------:R-:W1:Y:S02]  /*00b0*/  LDC.64 R2, c[0x0][0x210] ;  /* 0x00008400ff027b82 */ /* 0x000e640000000a00 */
[----:B------:R-:W-:-:S05]  /*00c0*/  SHF.R.S32.HI R9, RZ, 0x6, R10 ;  /* 0x00000006ff097819 */ /* 0x000fca000001140a */
[----:B------:R-:W-:-:S05]  /*00d0*/  IMAD.HI R4, R9, 0x13187759, RZ ;  /* 0x1318775909047827 */ /* 0x000fca00078e02ff */
[----:B------:R-:W-:-:S04]  /*00e0*/  SHF.R.U32.HI R5, RZ, 0x1f, R4 ;  /* 0x0000001fff057819 */ /* 0x000fc80000011604 */
[----:B------:R-:W-:Y:S02]  /*00f0*/  LEA.HI.SX32 R4, R4, R5, 0x1b ;  /* 0x0000000504047211 */ /* 0x000fe400078fdaff */
[----:B------:R-:W-:-:S03]  /*0100*/  SHF.R.U32.HI R5, RZ, 0x1f, R6 ;  /* 0x0000001fff057819 */ /* 0x000fc60000011606 */
[----:B------:R-:W-:Y:S01]  /*0110*/  IMAD R9, R4, -0x1ad, R9 ;  /* 0xfffffe5304097824 */ /* 0x000fe200078e0209 */
[----:B------:R-:W-:Y:S02]  /*0120*/  LEA.HI.SX32 R17, R6, R5, 0x15 ;  /* 0x0000000506117211 */ /* 0x000fe400078faaff */
[----:B------:R-:W-:Y:S02]  /*0130*/  CS2R R4, SRZ ;  /* 0x0000000000047805 */ /* 0x000fe4000001ff00 */
[----:B------:R-:W-:Y:S01]  /*0140*/  ISETP.GE.AND P3, PT, R9, 0x162, PT ;  /* 0x000001620900780c */ /* 0x000fe20003f66270 */
[----:B------:R-:W-:-:S03]  /*0150*/  IMAD R6, R17, -0x6b40, R0 ;  /* 0xffff94c011067824 */ /* 0x000fc600078e0200 */
[----:B------:R-:W-:Y:S01]  /*0160*/  ISETP.LT.AND P5, PT, R0, 0x1ad00, !P3 ;  /* 0x0001ad000000780c */ /* 0x000fe20005fa1270 */
[----:B------:R-:W-:Y:S01]  /*0170*/  IMAD R13, R17, 0x5880, R6 ;  /* 0x00005880110d7824 */ /* 0x000fe200078e0206 */
[----:B------:R-:W-:-:S03]  /*0180*/  CS2R R6, SRZ ;  /* 0x0000000000067805 */ /* 0x000fc6000001ff00 */
[----:B-1----:R-:W-:-:S08]  /*0190*/  IMAD.WIDE R12, R13, 0x4, R2 ;  /* 0x000000040d0c7825 */ /* 0x002fd000078e0202 */
[----:B------:R1:W2:Y:S01]  /*01a0*/  @P5 LDG.E.128 R4, desc[UR4][R12.64] ;  /* 0x000000040c045981 */ /* 0x0002a2000c1e1d00 */
[----:B------:R-:W-:Y:S01]  /*01b0*/  SHF.R.S32.HI R11, RZ, 0x15, R11 ;  /* 0x00000015ff0b7819 */ /* 0x000fe2000001140b */
[C---:B------:R-:W-:Y:S01]  /*01c0*/  VIADD R8, R0.reuse, 0x200 ;  /* 0x0000020000087836 */ /* 0x040fe20000000000 */
[----:B------:R-:W-:Y:S02]  /*01d0*/  ISETP.GE.AND P0, PT, R0, 0x1ad00, PT ;  /* 0x0001ad000000780c */ /* 0x000fe40003f06270 */
[----:B------:R-:W-:Y:S01]  /*01e0*/  SGXT R11, R11, 0x1 ;  /* 0x000000010b0b781a */ /* 0x000fe20000000200 */
[----:B------:R-:W-:-:S03]  /*01f0*/  IMAD.HI R16, R8, 0x13187759, RZ ;  /* 0x1318775908107827 */ /* 0x000fc600078e02ff */
[----:B------:R-:W-:Y:S01]  /*0200*/  LEA.HI R11, R11, R8, RZ, 0x6 ;  /* 0x000000080b0b7211 */ /* 0x000fe200078f30ff */
[----:B-1----:R-:W-:Y:S01]  /*0210*/  IMAD R12, R17, 0x12c0, RZ ;  /* 0x000012c0110c7824 */ /* 0x002fe200078e02ff */
[----:B------:R-:W-:Y:S02]  /*0220*/  SHF.R.U32.HI R19, RZ, 0x1f, R16 ;  /* 0x0000001fff137819 */ /* 0x000fe40000011610 */
[----:B------:R-:W-:Y:S02]  /*0230*/  SHF.R.S32.HI R11, RZ, 0x6, R11 ;  /* 0x00000006ff0b7819 */ /* 0x000fe4000001140b */
[----:B------:R-:W-:Y:S02]  /*0240*/  LOP3.LUT R13, R10, 0xffffffc0, RZ, 0xc0, !PT ;  /* 0xffffffc00a0d7812 */ /* 0x000fe400078ec0ff */
[----:B------:R-:W-:Y:S01]  /*0250*/  LEA.HI.SX32 R19, R16, R19, 0x15 ;  /* 0x0000001310137211 */ /* 0x000fe200078faaff */
[----:B------:R-:W-:Y:S01]  /*0260*/  IMAD.HI R14, R11, 0x13187759, RZ ;  /* 0x131877590b0e7827 */ /* 0x000fe200078e02ff */
[----:B------:R-:W-:-:S03]  /*0270*/  SHF.R.S32.HI R17, RZ, 0x1f, R12 ;  /* 0x0000001fff117819 */ /* 0x000fc6000001140c */
[----:B------:R-:W-:Y:S01]  /*0280*/  IMAD.IADD R13, R0, 0x1, -R13 ;  /* 0x00000001000d7824 */ /* 0x000fe200078e0a0d */
[----:B------:R-:W-:Y:S01]  /*0290*/  SHF.R.U32.HI R15, RZ, 0x1f, R14 ;  /* 0x0000001fff0f7819 */ /* 0x000fe2000001160e */
[----:B------:R-:W-:-:S03]  /*02a0*/  IMAD.SHL.U32 R16, R9, 0x40, RZ ;  /* 0x0000004009107824 */ /* 0x000fc600078e00ff */
[----:B------:R-:W-:Y:S01]  /*02b0*/  LEA.HI.SX32 R14, R14, R15, 0x1b ;  /* 0x0000000f0e0e7211 */ /* 0x000fe200078fdaff */
[C---:B------:R-:W-:Y:S01]  /*02c0*/  IMAD R15, R19.reuse, 0x12c0, RZ ;  /* 0x000012c0130f7824 */ /* 0x040fe200078e02ff */
[----:B------:R-:W-:Y:S02]  /*02d0*/  IADD3 R12, P1, P6, R16, R13, R12 ;  /* 0x0000000d100c7210 */ /* 0x000fe40007e3e00c */
[----:B------:R-:W-:Y:S01]  /*02e0*/  SHF.R.S32.HI R20, RZ, 0x1f, R13 ;  /* 0x0000001fff147819 */ /* 0x000fe2000001140d */
[----:B------:R-:W-:Y:S01]  /*02f0*/  IMAD R10, R14, -0x1ad, R11 ;  /* 0xfffffe530e0a7824 */ /* 0x000fe200078e020b */
[----:B------:R-:W-:Y:S01]  /*0300*/  SHF.R.S32.HI R16, RZ, 0x1f, R16 ;  /* 0x0000001fff107819 */ /* 0x000fe20000011410 */
[----:B------:R-:W-:Y:S01]  /*0310*/  IMAD R14, R19, -0x6b40, R8 ;  /* 0xffff94c0130e7824 */ /* 0x000fe200078e0208 */
[----:B------:R-:W-:Y:S01]  /*0320*/  SHF.R.S32.HI R21, RZ, 0x1f, R15 ;  /* 0x0000001fff157819 */ /* 0x000fe2000001140f */
[----:B------:R-:W-:Y:S01]  /*0330*/  IMAD.SHL.U32 R18, R10, 0x40, RZ ;  /* 0x000000400a127824 */ /* 0x000fe200078e00ff */
[----:B------:R-:W-:-:S02]  /*0340*/  IADD3.X R17, R16, R20, R17, P1, P6 ;  /* 0x0000001410117210 */ /* 0x000fc40000fec411 */
[----:B------:R-:W-:Y:S02]  /*0350*/  ISETP.GT.AND P1, PT, R9, 0x161, !P0 ;  /* 0x000001610900780c */ /* 0x000fe40004724270 */
[----:B------:R-:W-:Y:S01]  /*0360*/  IADD3 R11, P2, P4, R18, R13, R15 ;  /* 0x0000000d120b7210 */ /* 0x000fe20007c5e00f */
[----:B------:R-:W-:Y:S01]  /*0370*/  IMAD R13, R19, 0x5880, R14 ;  /* 0x00005880130d7824 */ /* 0x000fe200078e020e */
[----:B------:R-:W-:-:S03]  /*0380*/  SHF.R.S32.HI R15, RZ, 0x1f, R18 ;  /* 0x0000001fff0f7819 */ /* 0x000fc60000011412 */
[----:B------:R-:W-:Y:S01]  /*0390*/  IMAD.WIDE R24, R13, 0x4, R2 ;  /* 0x000000040d187825 */ /* 0x000fe200078e0202 */
[----:B------:R-:W-:Y:S01]  /*03a0*/  IADD3.X R14, R15, R20, R21, P2, P4 ;  /* 0x000000140f0e7210 */ /* 0x000fe200017e8415 */
[----:B------:R-:W1:Y:S01]  /*03b0*/  LDC.64 R2, c[0x0][0x220] ;  /* 0x00008800ff027b82 */ /* 0x000e620000000a00 */
[----:B------:R-:W-:Y:S02]  /*03c0*/  LEA R18, P4, R12, UR6, 0x2 ;  /* 0x000000060c127c11 */ /* 0x000fe4000f8810ff */
[----:B------:R-:W-:Y:S02]  /*03d0*/  ISETP.GE.AND P2, PT, R10, 0x162, PT ;  /* 0x000001620a00780c */ /* 0x000fe40003f46270 */
[----:B------:R-:W-:Y:S02]  /*03e0*/  LEA.HI.X R19, R12, UR7, R17, 0x2, P4 ;  /* 0x000000070c137c11 */ /* 0x000fe4000a0f1411 */
[----:B------:R-:W-:Y:S02]  /*03f0*/  LEA R16, P4, R11, UR6, 0x2 ;  /* 0x000000060b107c11 */ /* 0x000fe4000f8810ff */
[----:B------:R-:W-:-:S02]  /*0400*/  ISETP.LT.AND P6, PT, R8, 0x1ad00, !P2 ;  /* 0x0001ad000800780c */ /* 0x000fc400057c1270 */
[----:B------:R-:W-:Y:S02]  /*0410*/  LEA.HI.X R17, R11, UR7, R14, 0x2, P4 ;  /* 0x000000070b117c11 */ /* 0x000fe4000a0f140e */
[----:B------:R-:W-:Y:S02]  /*0420*/  CS2R R12, SRZ ;  /* 0x00000000000c7805 */ /* 0x000fe4000001ff00 */
[----:B------:R-:W-:Y:S02]  /*0430*/  CS2R R14, SRZ ;  /* 0x00000000000e7805 */ /* 0x000fe4000001ff00 */
[----:B--2---:R-:W-:Y:S02]  /*0440*/  SEL R20, R4, RZ, P5 ;  /* 0x000000ff04147207 */ /* 0x004fe40002800000 */
[----:B------:R-:W-:Y:S02]  /*0450*/  SEL R21, R5, RZ, P5 ;  /* 0x000000ff05157207 */ /* 0x000fe40002800000 */
[----:B------:R-:W-:-:S02]  /*0460*/  CS2R R4, SRZ ;  /* 0x0000000000047805 */ /* 0x000fc4000001ff00 */
[----:B------:R-:W-:Y:S02]  /*0470*/  SEL R22, R6, RZ, P5 ;  /* 0x000000ff06167207 */ /* 0x000fe40002800000 */
[----:B------:R-:W-:Y:S02]  /*0480*/  SEL R23, R7, RZ, P5 ;  /* 0x000000ff07177207 */ /* 0x000fe40002800000 */
[----:B------:R-:W-:Y:S02]  /*0490*/  CS2R R6, SRZ ;  /* 0x0000000000067805 */ /* 0x000fe4000001ff00 */
[----:B------:R-:W-:-:S04]  /*04a0*/  ISETP.GE.AND P5, PT, R8, 0x1ad00, PT ;  /* 0x0001ad000800780c */ /* 0x000fc80003fa6270 */
[----:B------:R-:W-:Y:S01]  /*04b0*/  ISETP.GT.AND P4, PT, R10, 0x161, !P5 ;  /* 0x000001610a00780c */ /* 0x000fe20006f84270 */
[----:B------:R-:W2:Y:S01]  /*04c0*/  @P1 LDG.E.128 R4, desc[UR4][R18.64+-0x16200] ;  /* 0xfe9e000412041981 */ /* 0x000ea2000c1e1d00 */
[----:B------:R-:W-:Y:S02]  /*04d0*/  CS2R R8, SRZ ;  /* 0x0000000000087805 */ /* 0x000fe4000001ff00 */
[----:B------:R-:W-:-:S06]  /*04e0*/  CS2R R10, SRZ ;  /* 0x00000000000a7805 */ /* 0x000fcc000001ff00 */
[----:B------:R-:W3:Y:S04]  /*04f0*/  @P6 LDG.E.128 R8, desc[UR4][R24.64] ;  /* 0x0000000418086981 */ /* 0x000ee8000c1e1d00 */
[----:B------:R-:W4:Y:S01]  /*0500*/  @P4 LDG.E.128 R12, desc[UR4][R16.64+-0x16200] ;  /* 0xfe9e0004100c4981 */ /* 0x000f22000c1e1d00 */
[----:B-1----:R-:W-:Y:S01]  /*0510*/  IMAD.WIDE R2, R0, 0x4, R2 ;  /* 0x0000000400027825 */ /* 0x002fe200078e0202 */
[----:B--2---:R-:W-:Y:S02]  /*0520*/  SEL R19, R4, RZ, P1 ;  /* 0x000000ff04137207 */ /* 0x004fe40000800000 */
[----:B------:R-:W-:Y:S02]  /*0530*/  SEL R4, R5, RZ, P1 ;  /* 0x000000ff05047207 */ /* 0x000fe40000800000 */
[----:B------:R-:W-:-:S02]  /*0540*/  SEL R5, R6, RZ, P1 ;  /* 0x000000ff06057207 */ /* 0x000fc40000800000 */
[----:B------:R-:W-:Y:S02]  /*0550*/  SEL R6, R7, RZ, P1 ;  /* 0x000000ff07067207 */ /* 0x000fe40000800000 */
[----:B------:R-:W-:Y:S02]  /*0560*/  SEL R20, R20, R19, !P3 ;  /* 0x0000001314147207 */ /* 0x000fe40005800000 */
[----:B------:R-:W-:Y:S02]  /*0570*/  SEL R21, R21, R4, !P3 ;  /* 0x0000000415157207 */ /* 0x000fe40005800000 */
[----:B------:R-:W-:Y:S02]  /*0580*/  SEL R22, R22, R5, !P3 ;  /* 0x0000000516167207 */ /* 0x000fe40005800000 */
[----:B------:R-:W-:Y:S02]  /*0590*/  SEL R23, R23, R6, !P3 ;  /* 0x0000000617177207 */ /* 0x000fe40005800000 */
[----:B---3--:R-:W-:-:S02]  /*05a0*/  SEL R8, R8, RZ, P6 ;  /* 0x000000ff08087207 */ /* 0x008fc40003000000 */
[----:B------:R-:W-:Y:S01]  /*05b0*/  SEL R9, R9, RZ, P6 ;  /* 0x000000ff09097207 */ /* 0x000fe20003000000 */
[----:B------:R1:W-:Y:S01]  /*05c0*/  @!P0 STG.E.128 desc[UR4][R2.64], R20 ;  /* 0x0000001402008986 */ /* 0x0003e2000c101d04 */
[----:B------:R-:W-:Y:S02]  /*05d0*/  SEL R10, R10, RZ, P6 ;  /* 0x000000ff0a0a7207 */ /* 0x000fe40003000000 */
[----:B------:R-:W-:Y:S02]  /*05e0*/  SEL R11, R11, RZ, P6 ;  /* 0x000000ff0b0b7207 */ /* 0x000fe40003000000 */
[----:B----4-:R-:W-:Y:S02]  /*05f0*/  @P2 SEL R8, R12, RZ, P4 ;  /* 0x000000ff0c082207 */ /* 0x010fe40002000000 */
[----:B------:R-:W-:Y:S02]  /*0600*/  @P2 SEL R9, R13, RZ, P4 ;  /* 0x000000ff0d092207 */ /* 0x000fe40002000000 */
[----:B------:R-:W-:-:S02]  /*0610*/  @P2 SEL R10, R14, RZ, P4 ;  /* 0x000000ff0e0a2207 */ /* 0x000fc40002000000 */
[----:B------:R-:W-:Y:S01]  /*0620*/  @P2 SEL R11, R15, RZ, P4 ;  /* 0x000000ff0f0b2207 */ /* 0x000fe20002000000 */
[----:B------:R-:W-:Y:S06]  /*0630*/  @P5 EXIT ;  /* 0x000000000000594d */ /* 0x000fec0003800000 */
[----:B------:R-:W-:Y:S01]  /*0640*/  STG.E.128 desc[UR4][R2.64+0x800], R8 ;  /* 0x0008000802007986 */ /* 0x000fe2000c101d04 */
[----:B------:R-:W-:Y:S05]  /*0650*/  EXIT ;  /* 0x000000000000794d */ /* 0x000fea0003800000 */
.L_x_0:
[----:B------:R-:W-:-:S00]  /*0660*/  BRA `(.L_x_0) ;  /* 0xfffffffc00fc7947 */ /* 0x000fc0000383ffff */
[----:B------:R-:W-:-:S00]  /*0670*/  NOP ;  /* 0x0000000000007918 */ /* 0x000fc00000000000 */
        /* <DEDUP_REMOVED lines=8> */
.L_x_1:


//--------------------- .nv.constant0.triton_poi_fused_cat_8 --------------------------
	.section	.nv.constant0.triton_poi_fused_cat_8,"a",@progbits
	.sectionflags	@""
	.align	4
.nv.constant0.triton_poi_fused_cat_8:
	.zero		556
